//
// Generated by NVIDIA NVVM Compiler
//
// Compiler Build ID: CL-36424714
// Cuda compilation tools, release 13.0, V13.0.88
// Based on NVVM 20.0.0
//

.version 9.0
.target sm_100
.address_size 64

	// .globl	_Z13selectionSortPi

.visible .entry _Z13selectionSortPi(
	.param .u64 .ptr .align 1 _Z13selectionSortPi_param_0
)
{
	.reg .pred 	%p<54>;
	.reg .b32 	%r<231>;
	.reg .b64 	%rd<91>;

	ld.param.u64 	%rd2, [_Z13selectionSortPi_param_0];
	cvta.to.global.u64 	%rd1, %rd2;
	ld.global.u32 	%r194, [%rd1+4];
	ld.global.u32 	%r2, [%rd1];
	setp.lt.s32 	%p1, %r194, %r2;
	selp.u32 	%r107, 1, 0, %p1;
	ld.global.u32 	%r202, [%rd1+8];
	mul.wide.u32 	%rd3, %r107, 4;
	add.s64 	%rd4, %rd1, %rd3;
	ld.global.u32 	%r108, [%rd4];
	setp.lt.s32 	%p2, %r202, %r108;
	selp.b32 	%r109, 2, %r107, %p2;
	ld.global.u32 	%r203, [%rd1+12];
	mul.wide.u32 	%rd5, %r109, 4;
	add.s64 	%rd6, %rd1, %rd5;
	ld.global.u32 	%r110, [%rd6];
	setp.lt.s32 	%p3, %r203, %r110;
	selp.b32 	%r111, 3, %r109, %p3;
	ld.global.u32 	%r201, [%rd1+16];
	mul.wide.u32 	%rd7, %r111, 4;
	add.s64 	%rd8, %rd1, %rd7;
	ld.global.u32 	%r112, [%rd8];
	setp.lt.s32 	%p4, %r201, %r112;
	selp.b32 	%r113, 4, %r111, %p4;
	ld.global.u32 	%r200, [%rd1+20];
	mul.wide.u32 	%rd9, %r113, 4;
	add.s64 	%rd10, %rd1, %rd9;
	ld.global.u32 	%r114, [%rd10];
	setp.lt.s32 	%p5, %r200, %r114;
	selp.b32 	%r115, 5, %r113, %p5;
	ld.global.u32 	%r199, [%rd1+24];
	mul.wide.u32 	%rd11, %r115, 4;
	add.s64 	%rd12, %rd1, %rd11;
	ld.global.u32 	%r116, [%rd12];
	setp.lt.s32 	%p6, %r199, %r116;
	selp.b32 	%r117, 6, %r115, %p6;
	ld.global.u32 	%r198, [%rd1+28];
	mul.wide.u32 	%rd13, %r117, 4;
	add.s64 	%rd14, %rd1, %rd13;
	ld.global.u32 	%r118, [%rd14];
	setp.lt.s32 	%p7, %r198, %r118;
	selp.b32 	%r119, 7, %r117, %p7;
	ld.global.u32 	%r197, [%rd1+32];
	mul.wide.u32 	%rd15, %r119, 4;
	add.s64 	%rd16, %rd1, %rd15;
	ld.global.u32 	%r120, [%rd16];
	setp.lt.s32 	%p8, %r197, %r120;
	selp.b32 	%r121, 8, %r119, %p8;
	ld.global.u32 	%r196, [%rd1+36];
	mul.wide.u32 	%rd17, %r121, 4;
	add.s64 	%rd18, %rd1, %rd17;
	ld.global.u32 	%r122, [%rd18];
	setp.lt.s32 	%p9, %r196, %r122;
	selp.b32 	%r11, 9, %r121, %p9;
	setp.eq.s32 	%p10, %r11, 0;
	@%p10 bra 	$L__BB0_2;
	mul.wide.u32 	%rd19, %r11, 4;
	add.s64 	%rd20, %rd1, %rd19;
	ld.global.u32 	%r123, [%rd20];
	st.global.u32 	[%rd1], %r123;
	st.global.u32 	[%rd20], %r2;
	ld.global.u32 	%r202, [%rd1+8];
	ld.global.u32 	%r194, [%rd1+4];
	ld.global.u32 	%r203, [%rd1+12];
	ld.global.u32 	%r201, [%rd1+16];
	ld.global.u32 	%r200, [%rd1+20];
	ld.global.u32 	%r199, [%rd1+24];
	ld.global.u32 	%r198, [%rd1+28];
	ld.global.u32 	%r197, [%rd1+32];
	ld.global.u32 	%r196, [%rd1+36];
$L__BB0_2:
	setp.lt.s32 	%p11, %r202, %r194;
	selp.b32 	%r124, 2, 1, %p11;
	mul.wide.u32 	%rd21, %r124, 4;
	add.s64 	%rd22, %rd1, %rd21;
	ld.global.u32 	%r125, [%rd22];
	setp.lt.s32 	%p12, %r203, %r125;
	selp.b32 	%r126, 3, %r124, %p12;
	mul.wide.u32 	%rd23, %r126, 4;
	add.s64 	%rd24, %rd1, %rd23;
	ld.global.u32 	%r127, [%rd24];
	setp.lt.s32 	%p13, %r201, %r127;
	selp.b32 	%r128, 4, %r126, %p13;
	mul.wide.u32 	%rd25, %r128, 4;
	add.s64 	%rd26, %rd1, %rd25;
	ld.global.u32 	%r129, [%rd26];
	setp.lt.s32 	%p14, %r200, %r129;
	selp.b32 	%r130, 5, %r128, %p14;
	mul.wide.u32 	%rd27, %r130, 4;
	add.s64 	%rd28, %rd1, %rd27;
	ld.global.u32 	%r131, [%rd28];
	setp.lt.s32 	%p15, %r199, %r131;
	selp.b32 	%r132, 6, %r130, %p15;
	mul.wide.u32 	%rd29, %r132, 4;
	add.s64 	%rd30, %rd1, %rd29;
	ld.global.u32 	%r133, [%rd30];
	setp.lt.s32 	%p16, %r198, %r133;
	selp.b32 	%r134, 7, %r132, %p16;
	mul.wide.u32 	%rd31, %r134, 4;
	add.s64 	%rd32, %rd1, %rd31;
	ld.global.u32 	%r135, [%rd32];
	setp.lt.s32 	%p17, %r197, %r135;
	selp.b32 	%r136, 8, %r134, %p17;
	mul.wide.u32 	%rd33, %r136, 4;
	add.s64 	%rd34, %rd1, %rd33;
	ld.global.u32 	%r137, [%rd34];
	setp.lt.s32 	%p18, %r196, %r137;
	selp.b32 	%r30, 9, %r136, %p18;
	setp.eq.s32 	%p19, %r30, 1;
	@%p19 bra 	$L__BB0_4;
	mul.wide.u32 	%rd35, %r30, 4;
	add.s64 	%rd36, %rd1, %rd35;
	ld.global.u32 	%r138, [%rd36];
	st.global.u32 	[%rd1+4], %r138;
	st.global.u32 	[%rd36], %r194;
	ld.global.u32 	%r203, [%rd1+12];
	ld.global.u32 	%r202, [%rd1+8];
	ld.global.u32 	%r201, [%rd1+16];
	ld.global.u32 	%r200, [%rd1+20];
	ld.global.u32 	%r199, [%rd1+24];
	ld.global.u32 	%r198, [%rd1+28];
	ld.global.u32 	%r197, [%rd1+32];
	ld.global.u32 	%r196, [%rd1+36];
$L__BB0_4:
	setp.lt.s32 	%p20, %r203, %r202;
	selp.b32 	%r139, 3, 2, %p20;
	mul.wide.u32 	%rd37, %r139, 4;
	add.s64 	%rd38, %rd1, %rd37;
	ld.global.u32 	%r140, [%rd38];
	setp.lt.s32 	%p21, %r201, %r140;
	selp.b32 	%r141, 4, %r139, %p21;
	mul.wide.u32 	%rd39, %r141, 4;
	add.s64 	%rd40, %rd1, %rd39;
	ld.global.u32 	%r142, [%rd40];
	setp.lt.s32 	%p22, %r200, %r142;
	selp.b32 	%r143, 5, %r141, %p22;
	mul.wide.u32 	%rd41, %r143, 4;
	add.s64 	%rd42, %rd1, %rd41;
	ld.global.u32 	%r144, [%rd42];
	setp.lt.s32 	%p23, %r199, %r144;
	selp.b32 	%r145, 6, %r143, %p23;
	mul.wide.u32 	%rd43, %r145, 4;
	add.s64 	%rd44, %rd1, %rd43;
	ld.global.u32 	%r146, [%rd44];
	setp.lt.s32 	%p24, %r198, %r146;
	selp.b32 	%r147, 7, %r145, %p24;
	mul.wide.u32 	%rd45, %r147, 4;
	add.s64 	%rd46, %rd1, %rd45;
	ld.global.u32 	%r148, [%rd46];
	setp.lt.s32 	%p25, %r197, %r148;
	selp.b32 	%r149, 8, %r147, %p25;
	mul.wide.u32 	%rd47, %r149, 4;
	add.s64 	%rd48, %rd1, %rd47;
	ld.global.u32 	%r150, [%rd48];
	setp.lt.s32 	%p26, %r196, %r150;
	selp.b32 	%r47, 9, %r149, %p26;
	setp.eq.s32 	%p27, %r47, 2;
	@%p27 bra 	$L__BB0_6;
	mul.wide.u32 	%rd49, %r47, 4;
	add.s64 	%rd50, %rd1, %rd49;
	ld.global.u32 	%r151, [%rd50];
	st.global.u32 	[%rd1+8], %r151;
	st.global.u32 	[%rd50], %r202;
	ld.global.u32 	%r201, [%rd1+16];
	ld.global.u32 	%r203, [%rd1+12];
	ld.global.u32 	%r200, [%rd1+20];
	ld.global.u32 	%r199, [%rd1+24];
	ld.global.u32 	%r198, [%rd1+28];
	ld.global.u32 	%r197, [%rd1+32];
	ld.global.u32 	%r196, [%rd1+36];
$L__BB0_6:
	setp.lt.s32 	%p28, %r201, %r203;
	selp.b32 	%r152, 4, 3, %p28;
	mul.wide.u32 	%rd51, %r152, 4;
	add.s64 	%rd52, %rd1, %rd51;
	ld.global.u32 	%r153, [%rd52];
	setp.lt.s32 	%p29, %r200, %r153;
	selp.b32 	%r154, 5, %r152, %p29;
	mul.wide.u32 	%rd53, %r154, 4;
	add.s64 	%rd54, %rd1, %rd53;
	ld.global.u32 	%r155, [%rd54];
	setp.lt.s32 	%p30, %r199, %r155;
	selp.b32 	%r156, 6, %r154, %p30;
	mul.wide.u32 	%rd55, %r156, 4;
	add.s64 	%rd56, %rd1, %rd55;
	ld.global.u32 	%r157, [%rd56];
	setp.lt.s32 	%p31, %r198, %r157;
	selp.b32 	%r158, 7, %r156, %p31;
	mul.wide.u32 	%rd57, %r158, 4;
	add.s64 	%rd58, %rd1, %rd57;
	ld.global.u32 	%r159, [%rd58];
	setp.lt.s32 	%p32, %r197, %r159;
	selp.b32 	%r160, 8, %r158, %p32;
	mul.wide.u32 	%rd59, %r160, 4;
	add.s64 	%rd60, %rd1, %rd59;
	ld.global.u32 	%r161, [%rd60];
	setp.lt.s32 	%p33, %r196, %r161;
	selp.b32 	%r62, 9, %r160, %p33;
	setp.eq.s32 	%p34, %r62, 3;
	@%p34 bra 	$L__BB0_8;
	mul.wide.u32 	%rd61, %r62, 4;
	add.s64 	%rd62, %rd1, %rd61;
	ld.global.u32 	%r162, [%rd62];
	st.global.u32 	[%rd1+12], %r162;
	st.global.u32 	[%rd62], %r203;
	ld.global.u32 	%r200, [%rd1+20];
	ld.global.u32 	%r201, [%rd1+16];
	ld.global.u32 	%r199, [%rd1+24];
	ld.global.u32 	%r198, [%rd1+28];
	ld.global.u32 	%r197, [%rd1+32];
	ld.global.u32 	%r196, [%rd1+36];
$L__BB0_8:
	setp.lt.s32 	%p35, %r200, %r201;
	selp.b32 	%r163, 5, 4, %p35;
	mul.wide.u32 	%rd63, %r163, 4;
	add.s64 	%rd64, %rd1, %rd63;
	ld.global.u32 	%r164, [%rd64];
	setp.lt.s32 	%p36, %r199, %r164;
	selp.b32 	%r165, 6, %r163, %p36;
	mul.wide.u32 	%rd65, %r165, 4;
	add.s64 	%rd66, %rd1, %rd65;
	ld.global.u32 	%r166, [%rd66];
	setp.lt.s32 	%p37, %r198, %r166;
	selp.b32 	%r167, 7, %r165, %p37;
	mul.wide.u32 	%rd67, %r167, 4;
	add.s64 	%rd68, %rd1, %rd67;
	ld.global.u32 	%r168, [%rd68];
	setp.lt.s32 	%p38, %r197, %r168;
	selp.b32 	%r169, 8, %r167, %p38;
	mul.wide.u32 	%rd69, %r169, 4;
	add.s64 	%rd70, %rd1, %rd69;
	ld.global.u32 	%r170, [%rd70];
	setp.lt.s32 	%p39, %r196, %r170;
	selp.b32 	%r75, 9, %r169, %p39;
	setp.eq.s32 	%p40, %r75, 4;
	@%p40 bra 	$L__BB0_10;
	mul.wide.u32 	%rd71, %r75, 4;
	add.s64 	%rd72, %rd1, %rd71;
	ld.global.u32 	%r171, [%rd72];
	st.global.u32 	[%rd1+16], %r171;
	st.global.u32 	[%rd72], %r201;
	ld.global.u32 	%r199, [%rd1+24];
	ld.global.u32 	%r200, [%rd1+20];
	ld.global.u32 	%r198, [%rd1+28];
	ld.global.u32 	%r197, [%rd1+32];
	ld.global.u32 	%r196, [%rd1+36];
$L__BB0_10:
	setp.lt.s32 	%p41, %r199, %r200;
	selp.b32 	%r172, 6, 5, %p41;
	mul.wide.u32 	%rd73, %r172, 4;
	add.s64 	%rd74, %rd1, %rd73;
	ld.global.u32 	%r173, [%rd74];
	setp.lt.s32 	%p42, %r198, %r173;
	selp.b32 	%r174, 7, %r172, %p42;
	mul.wide.u32 	%rd75, %r174, 4;
	add.s64 	%rd76, %rd1, %rd75;
	ld.global.u32 	%r175, [%rd76];
	setp.lt.s32 	%p43, %r197, %r175;
	selp.b32 	%r176, 8, %r174, %p43;
	mul.wide.u32 	%rd77, %r176, 4;
	add.s64 	%rd78, %rd1, %rd77;
	ld.global.u32 	%r177, [%rd78];
	setp.lt.s32 	%p44, %r196, %r177;
	selp.b32 	%r86, 9, %r176, %p44;
	setp.eq.s32 	%p45, %r86, 5;
	@%p45 bra 	$L__BB0_12;
	mul.wide.u32 	%rd79, %r86, 4;
	add.s64 	%rd80, %rd1, %rd79;
	ld.global.u32 	%r178, [%rd80];
	st.global.u32 	[%rd1+20], %r178;
	st.global.u32 	[%rd80], %r200;
	ld.global.u32 	%r198, [%rd1+28];
	ld.global.u32 	%r199, [%rd1+24];
	ld.global.u32 	%r197, [%rd1+32];
	ld.global.u32 	%r196, [%rd1+36];
$L__BB0_12:
	setp.lt.s32 	%p46, %r198, %r199;
	selp.b32 	%r179, 7, 6, %p46;
	mul.wide.u32 	%rd81, %r179, 4;
	add.s64 	%rd82, %rd1, %rd81;
	ld.global.u32 	%r180, [%rd82];
	setp.lt.s32 	%p47, %r197, %r180;
	selp.b32 	%r181, 8, %r179, %p47;
	mul.wide.u32 	%rd83, %r181, 4;
	add.s64 	%rd84, %rd1, %rd83;
	ld.global.u32 	%r182, [%rd84];
	setp.lt.s32 	%p48, %r196, %r182;
	selp.b32 	%r95, 9, %r181, %p48;
	setp.eq.s32 	%p49, %r95, 6;
	@%p49 bra 	$L__BB0_14;
	mul.wide.u32 	%rd85, %r95, 4;
	add.s64 	%rd86, %rd1, %rd85;
	ld.global.u32 	%r183, [%rd86];
	st.global.u32 	[%rd1+24], %r183;
	st.global.u32 	[%rd86], %r199;
	ld.global.u32 	%r197, [%rd1+32];
	ld.global.u32 	%r198, [%rd1+28];
	ld.global.u32 	%r196, [%rd1+36];
$L__BB0_14:
	setp.lt.s32 	%p50, %r197, %r198;
	selp.b32 	%r184, 8, 7, %p50;
	mul.wide.u32 	%rd87, %r184, 4;
	add.s64 	%rd88, %rd1, %rd87;
	ld.global.u32 	%r185, [%rd88];
	setp.lt.s32 	%p51, %r196, %r185;
	selp.b32 	%r102, 9, %r184, %p51;
	setp.eq.s32 	%p52, %r102, 7;
	@%p52 bra 	$L__BB0_16;
	mul.wide.u32 	%rd89, %r102, 4;
	add.s64 	%rd90, %rd1, %rd89;
	ld.global.u32 	%r186, [%rd90];
	st.global.u32 	[%rd1+28], %r186;
	st.global.u32 	[%rd90], %r198;
	ld.global.u32 	%r196, [%rd1+36];
	ld.global.u32 	%r197, [%rd1+32];
$L__BB0_16:
	setp.ge.s32 	%p53, %r196, %r197;
	@%p53 bra 	$L__BB0_18;
	st.global.u32 	[%rd1+32], %r196;
	st.global.u32 	[%rd1+36], %r197;
$L__BB0_18:
	ret;

}


// ===== COMPILED SASS (sm_100) =====

	.target	sm_100

	.elftype	@"ET_EXEC"


//--------------------- .note.nv.tkinfo           --------------------------
	.section	.note.nv.tkinfo,"",@"SHT_NOTE"
	.sectionflags	@"SHF_NOTE_NV_TKINFO"
	.tkinfo
        /*0018*/ 	.word	0x00000002
        /*0030*/ 	.string	""
        /*0030*/ 	.string	"ptxas"
        /*0030*/ 	.string	"Cuda compilation tools, release 13.0, V13.0.88"
        /*0030*/ 	.string	"Build cuda_13.0.r13.0/compiler.36424714_0"
        /*0030*/ 	.string	"-arch sm_100 -m 64 "



//--------------------- .note.nv.cuinfo           --------------------------
	.section	.note.nv.cuinfo,"",@"SHT_NOTE"
	.sectionflags	@"SHF_NOTE_NV_CUINFO"
        /*0018*/ 	.short	0x0002
        /*001a*/ 	.short	0x0064
        /*001c*/ 	.short	0x0082
	.zero		2


//--------------------- .nv.info                  --------------------------
	.section	.nv.info,"",@"SHT_CUDA_INFO"
	.align	4


	//----- nvinfo : EIATTR_REGCOUNT
	.align		4
        /*0000*/ 	.byte	0x04, 0x2f
        /*0002*/ 	.short	(.L_1 - .L_0)
	.align		4
.L_0:
        /*0004*/ 	.word	index@(_Z13selectionSortPi)
        /*0008*/ 	.word	0x0000001a


	//----- nvinfo : EIATTR_FRAME_SIZE
	.align		4
.L_1:
        /*000c*/ 	.byte	0x04, 0x11
        /*000e*/ 	.short	(.L_3 - .L_2)
	.align		4
.L_2:
        /*0010*/ 	.word	index@(_Z13selectionSortPi)
        /*0014*/ 	.word	0x00000000


	//----- nvinfo : EIATTR_MIN_STACK_SIZE
	.align		4
.L_3:
        /*0018*/ 	.byte	0x04, 0x12
        /*001a*/ 	.short	(.L_5 - .L_4)
	.align		4
.L_4:
        /*001c*/ 	.word	index@(_Z13selectionSortPi)
        /*0020*/ 	.word	0x00000000
.L_5:


//--------------------- .nv.compat                --------------------------
	.section	.nv.compat,"",@"SHT_CUDA_COMPAT_INFO"
	.align	4
        /*0000*/ 	.byte	0x02, 0x09, 0x00, 0x00, 0x02, 0x02, 0x01, 0x00, 0x02, 0x05, 0x05, 0x00, 0x03, 0x07, 0x01, 0x01
        /*0010*/ 	.byte	0x02, 0x03, 0x00, 0x00, 0x02, 0x06, 0x01, 0x00, 0x04, 0x0b, 0x08, 0x00, 0x09, 0x00, 0x00, 0x00
        /*0020*/ 	.byte	0x00, 0x00, 0x00, 0x00


//--------------------- .nv.info._Z13selectionSortPi --------------------------
	.section	.nv.info._Z13selectionSortPi,"",@"SHT_CUDA_INFO"
	.sectionflags	@""
	.align	4


	//----- nvinfo : EIATTR_CUDA_API_VERSION
	.align		4
        /*0000*/ 	.byte	0x04, 0x37
        /*0002*/ 	.short	(.L_7 - .L_6)
.L_6:
        /*0004*/ 	.word	0x00000082


	//----- nvinfo : EIATTR_KPARAM_INFO
	.align		4
.L_7:
        /*0008*/ 	.byte	0x04, 0x17
        /*000a*/ 	.short	(.L_9 - .L_8)
.L_8:
        /*000c*/ 	.word	0x00000000
        /*0010*/ 	.short	0x0000
        /*0012*/ 	.short	0x0000
        /*0014*/ 	.byte	0x00, 0xf5, 0x21, 0x00


	//----- nvinfo : EIATTR_SPARSE_MMA_MASK
	.align		4
.L_9:
        /*0018*/ 	.byte	0x03, 0x50
        /*001a*/ 	.short	0x0000


	//----- nvinfo : EIATTR_MAXREG_COUNT
	.align		4
        /*001c*/ 	.byte	0x03, 0x1b
        /*001e*/ 	.short	0x00ff


	//----- nvinfo : EIATTR_MERCURY_ISA_VERSION
	.align		4
        /*0020*/ 	.byte	0x03, 0x5f
        /*0022*/ 	.short	0x0101


	//----- nvinfo : EIATTR_VRC_CTA_INIT_COUNT
	.align		4
        /*0024*/ 	.byte	0x02, 0x4a
	.zero		1
	.zero		1


	//----- nvinfo : EIATTR_EXIT_INSTR_OFFSETS
	.align		4
        /*0028*/ 	.byte	0x04, 0x1c
        /*002a*/ 	.short	(.L_11 - .L_10)


	//   ....[0]....
.L_10:
        /*002c*/ 	.word	0x00001080


	//   ....[1]....
        /*0030*/ 	.word	0x000010b0


	//----- nvinfo : EIATTR_CBANK_PARAM_SIZE
	.align		4
.L_11:
        /*0034*/ 	.byte	0x03, 0x19
        /*0036*/ 	.short	0x0008


	//----- nvinfo : EIATTR_PARAM_CBANK
	.align		4
        /*0038*/ 	.byte	0x04, 0x0a
        /*003a*/ 	.short	(.L_13 - .L_12)
	.align		4
.L_12:
        /*003c*/ 	.word	index@(.nv.constant0._Z13selectionSortPi)
        /*0040*/ 	.short	0x0380
        /*0042*/ 	.short	0x0008


	//----- nvinfo : EIATTR_SW_WAR
	.align		4
.L_13:
        /*0044*/ 	.byte	0x04, 0x36
        /*0046*/ 	.short	(.L_15 - .L_14)
.L_14:
        /*0048*/ 	.word	0x00000008
.L_15:


//--------------------- .nv.callgraph             --------------------------
	.section	.nv.callgraph,"",@"SHT_CUDA_CALLGRAPH"
	.align	4
	.sectionentsize	8
	.align		4
        /*0000*/ 	.word	0x00000000
	.align		4
        /*0004*/ 	.word	0xffffffff
	.align		4
        /*0008*/ 	.word	0x00000000
	.align		4
        /*000c*/ 	.word	0xfffffffe
	.align		4
        /*0010*/ 	.word	0x00000000
	.align		4
        /*0014*/ 	.word	0xfffffffd
	.align		4
        /*0018*/ 	.word	0x00000000
	.align		4
        /*001c*/ 	.word	0xfffffffc


//--------------------- .text._Z13selectionSortPi --------------------------
	.section	.text._Z13selectionSortPi,"ax",@progbits
	.align	128
        .global         _Z13selectionSortPi
        .type           _Z13selectionSortPi,@function
        .size           _Z13selectionSortPi,(.L_x_2 - _Z13selectionSortPi)
        .other          _Z13selectionSortPi,@"STO_CUDA_ENTRY STV_DEFAULT"
_Z13selectionSortPi:
.text._Z13selectionSortPi:
[----:B------:R-:W-:Y:S08]  /*0000*/  LDC R1, c[0x0][0x37c] ;  /* 0x0000df00ff017b82 */ /* 0x000ff00000000800 */
[----:B------:R-:W0:Y:S01]  /*0010*/  LDC.64 R2, c[0x0][0x380] ;  /* 0x0000e000ff027b82 */ /* 0x000e220000000a00 */
[----:B------:R-:W0:Y:S07]  /*0020*/  LDCU.64 UR4, c[0x0][0x358] ;  /* 0x00006b00ff0477ac */ /* 0x000e2e0008000a00 */
[----:B------:R-:W1:Y:S01]  /*0030*/  LDC.64 R4, c[0x0][0x380] ;  /* 0x0000e000ff047b82 */ /* 0x000e620000000a00 */
[----:B0-----:R-:W2:Y:S04]  /*0040*/  LDG.E R6, desc[UR4][R2.64+0x4] ;  /* 0x0000040402067981 */ /* 0x001ea8000c1e1900 */
[----:B------:R-:W2:Y:S04]  /*0050*/  LDG.E R9, desc[UR4][R2.64] ;  /* 0x0000000402097981 */ /* 0x000ea8000c1e1900 */
[----:B------:R-:W3:Y:S04]  /*0060*/  LDG.E R7, desc[UR4][R2.64+0x8] ;  /* 0x0000080402077981 */ /* 0x000ee8000c1e1900 */
[----:B------:R-:W4:Y:S04]  /*0070*/  LDG.E R0, desc[UR4][R2.64+0xc] ;  /* 0x00000c0402007981 */ /* 0x000f28000c1e1900 */
[----:B------:R-:W5:Y:S04]  /*0080*/  LDG.E R8, desc[UR4][R2.64+0x14] ;  /* 0x0000140402087981 */ /* 0x000f68000c1e1900 */
[----:B------:R-:W5:Y:S01]  /*0090*/  LDG.E R10, desc[UR4][R2.64+0x1c] ;  /* 0x00001c04020a7981 */ /* 0x000f62000c1e1900 */
[----:B--2---:R-:W-:-:S04]  /*00a0*/  ISETP.GE.AND P0, PT, R6, R9, PT ;  /* 0x000000090600720c */ /* 0x004fc80003f06270 */
[----:B------:R-:W-:-:S05]  /*00b0*/  SEL R11, RZ, 0x1, P0 ;  /* 0x00000001ff0b7807 */ /* 0x000fca0000000000 */
[----:B-1----:R-:W-:-:S06]  /*00c0*/  IMAD.WIDE.U32 R12, R11, 0x4, R4 ;  /* 0x000000040b0c7825 */ /* 0x002fcc00078e0004 */
[----:B------:R-:W3:Y:S02]  /*00d0*/  LDG.E R12, desc[UR4][R12.64] ;  /* 0x000000040c0c7981 */ /* 0x000ee4000c1e1900 */
[----:B---3--:R-:W-:Y:S02]  /*00e0*/  ISETP.GE.AND P0, PT, R7, R12, PT ;  /* 0x0000000c0700720c */ /* 0x008fe40003f06270 */
[----:B------:R-:W2:Y:S02]  /*00f0*/  LDG.E R12, desc[UR4][R2.64+0x24] ;  /* 0x00002404020c7981 */ /* 0x000ea4000c1e1900 */
[----:B------:R-:W-:-:S05]  /*0100*/  SEL R11, R11, 0x2, P0 ;  /* 0x000000020b0b7807 */ /* 0x000fca0000000000 */
[----:B------:R-:W-:-:S06]  /*0110*/  IMAD.WIDE.U32 R14, R11, 0x4, R4 ;  /* 0x000000040b0e7825 */ /* 0x000fcc00078e0004 */
[----:B------:R-:W4:Y:S02]  /*0120*/  LDG.E R15, desc[UR4][R14.64] ;  /* 0x000000040e0f7981 */ /* 0x000f24000c1e1900 */
[----:B----4-:R-:W-:-:S04]  /*0130*/  ISETP.GE.AND P0, PT, R0, R15, PT ;  /* 0x0000000f0000720c */ /* 0x010fc80003f06270 */
[----:B------:R-:W-:Y:S02]  /*0140*/  SEL R19, R11, 0x3, P0 ;  /* 0x000000030b137807 */ /* 0x000fe40000000000 */
[----:B------:R-:W3:Y:S03]  /*0150*/  LDG.E R11, desc[UR4][R2.64+0x10] ;  /* 0x00001004020b7981 */ /* 0x000ee6000c1e1900 */
[----:B------:R-:W-:-:S06]  /*0160*/  IMAD.WIDE.U32 R16, R19, 0x4, R4 ;  /* 0x0000000413107825 */ /* 0x000fcc00078e0004 */
[----:B------:R-:W3:Y:S02]  /*0170*/  LDG.E R16, desc[UR4][R16.64] ;  /* 0x0000000410107981 */ /* 0x000ee4000c1e1900 */
[----:B---3--:R-:W-:-:S04]  /*0180*/  ISETP.GE.AND P0, PT, R11, R16, PT ;  /* 0x000000100b00720c */ /* 0x008fc80003f06270 */
[----:B------:R-:W-:-:S05]  /*0190*/  SEL R13, R19, 0x4, P0 ;  /* 0x00000004130d7807 */ /* 0x000fca0000000000 */
[----:B------:R-:W-:-:S06]  /*01a0*/  IMAD.WIDE.U32 R18, R13, 0x4, R4 ;  /* 0x000000040d127825 */ /* 0x000fcc00078e0004 */
[----:B------:R-:W5:Y:S02]  /*01b0*/  LDG.E R19, desc[UR4][R18.64] ;  /* 0x0000000412137981 */ /* 0x000f64000c1e1900 */
[----:B-----5:R-:W-:-:S04]  /*01c0*/  ISETP.GE.AND P0, PT, R8, R19, PT ;  /* 0x000000130800720c */ /* 0x020fc80003f06270 */
[----:B------:R-:W-:Y:S02]  /*01d0*/  SEL R15, R13, 0x5, P0 ;  /* 0x000000050d0f7807 */ /* 0x000fe40000000000 */
[----:B------:R-:W3:Y:S03]  /*01e0*/  LDG.E R13, desc[UR4][R2.64+0x18] ;  /* 0x00001804020d7981 */ /* 0x000ee6000c1e1900 */
[----:B------:R-:W-:-:S06]  /*01f0*/  IMAD.WIDE.U32 R20, R15, 0x4, R4 ;  /* 0x000000040f147825 */ /* 0x000fcc00078e0004 */
[----:B------:R-:W3:Y:S02]  /*0200*/  LDG.E R20, desc[UR4][R20.64] ;  /* 0x0000000414147981 */ /* 0x000ee4000c1e1900 */
[----:B---3--:R-:W-:-:S04]  /*0210*/  ISETP.GE.AND P0, PT, R13, R20, PT ;  /* 0x000000140d00720c */ /* 0x008fc80003f06270 */
[----:B------:R-:W-:-:S05]  /*0220*/  SEL R15, R15, 0x6, P0 ;  /* 0x000000060f0f7807 */ /* 0x000fca0000000000 */
[----:B------:R-:W-:-:S06]  /*0230*/  IMAD.WIDE.U32 R16, R15, 0x4, R4 ;  /* 0x000000040f107825 */ /* 0x000fcc00078e0004 */
[----:B------:R-:W3:Y:S02]  /*0240*/  LDG.E R17, desc[UR4][R16.64] ;  /* 0x0000000410117981 */ /* 0x000ee4000c1e1900 */
[----:B---3--:R-:W-:-:S04]  /*0250*/  ISETP.GE.AND P0, PT, R10, R17, PT ;  /* 0x000000110a00720c */ /* 0x008fc80003f06270 */
[----:B------:R-:W-:Y:S02]  /*0260*/  SEL R23, R15, 0x7, P0 ;  /* 0x000000070f177807 */ /* 0x000fe40000000000 */
[----:B------:R-:W3:Y:S03]  /*0270*/  LDG.E R15, desc[UR4][R2.64+0x20] ;  /* 0x00002004020f7981 */ /* 0x000ee6000c1e1900 */
[----:B------:R-:W-:-:S06]  /*0280*/  IMAD.WIDE.U32 R18, R23, 0x4, R4 ;  /* 0x0000000417127825 */ /* 0x000fcc00078e0004 */
[----:B------:R-:W3:Y:S02]  /*0290*/  LDG.E R18, desc[UR4][R18.64] ;  /* 0x0000000412127981 */ /* 0x000ee4000c1e1900 */
[----:B---3--:R-:W-:-:S04]  /*02a0*/  ISETP.GE.AND P0, PT, R15, R18, PT ;  /* 0x000000120f00720c */ /* 0x008fc80003f06270 */
[----:B------:R-:W-:-:S05]  /*02b0*/  SEL R23, R23, 0x8, P0 ;  /* 0x0000000817177807 */ /* 0x000fca0000000000 */
[----:B------:R-:W-:-:S06]  /*02c0*/  IMAD.WIDE.U32 R20, R23, 0x4, R4 ;  /* 0x0000000417147825 */ /* 0x000fcc00078e0004 */
[----:B------:R-:W2:Y:S02]  /*02d0*/  LDG.E R21, desc[UR4][R20.64] ;  /* 0x0000000414157981 */ /* 0x000ea4000c1e1900 */
[----:B--2---:R-:W-:-:S04]  /*02e0*/  ISETP.GE.AND P0, PT, R12, R21, PT ;  /* 0x000000150c00720c */ /* 0x004fc80003f06270 */
[----:B------:R-:W-:-:S04]  /*02f0*/  SEL R17, R23, 0x9, P0 ;  /* 0x0000000917117807 */ /* 0x000fc80000000000 */
[----:B------:R-:W-:-:S13]  /*0300*/  ISETP.NE.AND P0, PT, R17, RZ, PT ;  /* 0x000000ff1100720c */ /* 0x000fda0003f05270 */
[----:B------:R-:W-:-:S05]  /*0310*/  @P0 IMAD.WIDE.U32 R16, R17, 0x4, R4 ;  /* 0x0000000411100825 */ /* 0x000fca00078e0004 */
[----:B------:R-:W2:Y:S04]  /*0320*/  @P0 LDG.E R23, desc[UR4][R16.64] ;  /* 0x0000000410170981 */ /* 0x000ea8000c1e1900 */
[----:B--2---:R-:W-:Y:S04]  /*0330*/  @P0 STG.E desc[UR4][R2.64], R23 ;  /* 0x0000001702000986 */ /* 0x004fe8000c101904 */
[----:B------:R0:W-:Y:S04]  /*0340*/  @P0 STG.E desc[UR4][R16.64], R9 ;  /* 0x0000000910000986 */ /* 0x0001e8000c101904 */
[----:B------:R-:W2:Y:S04]  /*0350*/  @P0 LDG.E R7, desc[UR4][R2.64+0x8] ;  /* 0x0000080402070981 */ /* 0x000ea8000c1e1900 */
[----:B------:R-:W2:Y:S01]  /*0360*/  @P0 LDG.E R6, desc[UR4][R2.64+0x4] ;  /* 0x0000040402060981 */ /* 0x000ea2000c1e1900 */
[----:B------:R-:W-:-:S03]  /*0370*/  IMAD.MOV.U32 R14, RZ, RZ, 0x2 ;  /* 0x00000002ff0e7424 */ /* 0x000fc600078e00ff */
[----:B------:R-:W3:Y:S04]  /*0380*/  @P0 LDG.E R0, desc[UR4][R2.64+0xc] ;  /* 0x00000c0402000981 */ /* 0x000ee8000c1e1900 */
[----:B------:R-:W4:Y:S04]  /*0390*/  @P0 LDG.E R11, desc[UR4][R2.64+0x10] ;  /* 0x00001004020b0981 */ /* 0x000f28000c1e1900 */
[----:B------:R-:W5:Y:S04]  /*03a0*/  @P0 LDG.E R8, desc[UR4][R2.64+0x14] ;  /* 0x0000140402080981 */ /* 0x000f68000c1e1900 */
[----:B------:R-:W5:Y:S04]  /*03b0*/  @P0 LDG.E R13, desc[UR4][R2.64+0x18] ;  /* 0x00001804020d0981 */ /* 0x000f68000c1e1900 */
[----:B------:R-:W5:Y:S04]  /*03c0*/  @P0 LDG.E R10, desc[UR4][R2.64+0x1c] ;  /* 0x00001c04020a0981 */ /* 0x000f68000c1e1900 */
[----:B------:R-:W5:Y:S04]  /*03d0*/  @P0 LDG.E R15, desc[UR4][R2.64+0x20] ;  /* 0x00002004020f0981 */ /* 0x000f68000c1e1900 */
[----:B------:R-:W5:Y:S01]  /*03e0*/  @P0 LDG.E R12, desc[UR4][R2.64+0x24] ;  /* 0x00002404020c0981 */ /* 0x000f62000c1e1900 */
[----:B--2---:R-:W-:-:S04]  /*03f0*/  ISETP.GE.AND P1, PT, R7, R6, PT ;  /* 0x000000060700720c */ /* 0x004fc80003f26270 */
[----:B------:R-:W-:-:S05]  /*0400*/  SEL R21, R14, 0x1, !P1 ;  /* 0x000000010e157807 */ /* 0x000fca0004800000 */
[----:B------:R-:W-:-:S06]  /*0410*/  IMAD.WIDE.U32 R18, R21, 0x4, R4 ;  /* 0x0000000415127825 */ /* 0x000fcc00078e0004 */
[----:B------:R-:W3:Y:S02]  /*0420*/  LDG.E R19, desc[UR4][R18.64] ;  /* 0x0000000412137981 */ /* 0x000ee4000c1e1900 */
[----:B---3--:R-:W-:-:S04]  /*0430*/  ISETP.GE.AND P1, PT, R0, R19, PT ;  /* 0x000000130000720c */ /* 0x008fc80003f26270 */
[----:B------:R-:W-:-:S05]  /*0440*/  SEL R21, R21, 0x3, P1 ;  /* 0x0000000315157807 */ /* 0x000fca0000800000 */
[----:B0-----:R-:W-:-:S06]  /*0450*/  IMAD.WIDE.U32 R16, R21, 0x4, R4 ;  /* 0x0000000415107825 */ /* 0x001fcc00078e0004 */
[----:B------:R-:W4:Y:S02]  /*0460*/  LDG.E R16, desc[UR4][R16.64] ;  /* 0x0000000410107981 */ /* 0x000f24000c1e1900 */
[----:B----4-:R-:W-:-:S04]  /*0470*/  ISETP.GE.AND P1, PT, R11, R16, PT ;  /* 0x000000100b00720c */ /* 0x010fc80003f26270 */
[----:B------:R-:W-:-:S05]  /*0480*/  SEL R9, R21, 0x4, P1 ;  /* 0x0000000415097807 */ /* 0x000fca0000800000 */
[----:B------:R-:W-:-:S06]  /*0490*/  IMAD.WIDE.U32 R20, R9, 0x4, R4 ;  /* 0x0000000409147825 */ /* 0x000fcc00078e0004 */
[----:B------:R-:W5:Y:S02]  /*04a0*/  LDG.E R21, desc[UR4][R20.64] ;  /* 0x0000000414157981 */ /* 0x000f64000c1e1900 */
[----:B-----5:R-:W-:-:S04]  /*04b0*/  ISETP.GE.AND P1, PT, R8, R21, PT ;  /* 0x000000150800720c */ /* 0x020fc80003f26270 */
[----:B------:R-:W-:-:S05]  /*04c0*/  SEL R9, R9, 0x5, P1 ;  /* 0x0000000509097807 */ /* 0x000fca0000800000 */
[----:B------:R-:W-:-:S06]  /*04d0*/  IMAD.WIDE.U32 R18, R9, 0x4, R4 ;  /* 0x0000000409127825 */ /* 0x000fcc00078e0004 */
[----:B------:R-:W2:Y:S02]  /*04e0*/  LDG.E R18, desc[UR4][R18.64] ;  /* 0x0000000412127981 */ /* 0x000ea4000c1e1900 */
[----:B--2---:R-:W-:-:S04]  /*04f0*/  ISETP.GE.AND P1, PT, R13, R18, PT ;  /* 0x000000120d00720c */ /* 0x004fc80003f26270 */
        /* <DEDUP_REMOVED lines=12> */
[----:B------:R-:W-:-:S04]  /*05c0*/  SEL R9, R9, 0x9, P0 ;  /* 0x0000000909097807 */ /* 0x000fc80000000000 */
[----:B------:R-:W-:-:S13]  /*05d0*/  ISETP.NE.AND P0, PT, R9, 0x1, PT ;  /* 0x000000010900780c */ /* 0x000fda0003f05270 */
[----:B------:R-:W-:-:S05]  /*05e0*/  @P0 IMAD.WIDE.U32 R16, R9, 0x4, R4 ;  /* 0x0000000409100825 */ /* 0x000fca00078e0004 */
[----:B------:R-:W2:Y:S04]  /*05f0*/  @P0 LDG.E R9, desc[UR4][R16.64] ;  /* 0x0000000410090981 */ /* 0x000ea8000c1e1900 */
[----:B--2---:R-:W-:Y:S04]  /*0600*/  @P0 STG.E desc[UR4][R2.64+0x4], R9 ;  /* 0x0000040902000986 */ /* 0x004fe8000c101904 */
[----:B------:R0:W-:Y:S04]  /*0610*/  @P0 STG.E desc[UR4][R16.64], R6 ;  /* 0x0000000610000986 */ /* 0x0001e8000c101904 */
[----:B------:R-:W2:Y:S04]  /*0620*/  @P0 LDG.E R0, desc[UR4][R2.64+0xc] ;  /* 0x00000c0402000981 */ /* 0x000ea8000c1e1900 */
[----:B------:R-:W2:Y:S04]  /*0630*/  @P0 LDG.E R7, desc[UR4][R2.64+0x8] ;  /* 0x0000080402070981 */ /* 0x000ea8000c1e1900 */
[----:B------:R-:W3:Y:S04]  /*0640*/  @P0 LDG.E R11, desc[UR4][R2.64+0x10] ;  /* 0x00001004020b0981 */ /* 0x000ee8000c1e1900 */
[----:B------:R-:W4:Y:S04]  /*0650*/  @P0 LDG.E R8, desc[UR4][R2.64+0x14] ;  /* 0x0000140402080981 */ /* 0x000f28000c1e1900 */
[----:B------:R-:W5:Y:S04]  /*0660*/  @P0 LDG.E R13, desc[UR4][R2.64+0x18] ;  /* 0x00001804020d0981 */ /* 0x000f68000c1e1900 */
[----:B------:R-:W5:Y:S04]  /*0670*/  @P0 LDG.E R10, desc[UR4][R2.64+0x1c] ;  /* 0x00001c04020a0981 */ /* 0x000f68000c1e1900 */
[----:B------:R-:W5:Y:S04]  /*0680*/  @P0 LDG.E R15, desc[UR4][R2.64+0x20] ;  /* 0x00002004020f0981 */ /* 0x000f68000c1e1900 */
[----:B------:R-:W5:Y:S01]  /*0690*/  @P0 LDG.E R12, desc[UR4][R2.64+0x24] ;  /* 0x00002404020c0981 */ /* 0x000f62000c1e1900 */
[----:B--2---:R-:W-:-:S04]  /*06a0*/  ISETP.GE.AND P1, PT, R0, R7, PT ;  /* 0x000000070000720c */ /* 0x004fc80003f26270 */
[----:B------:R-:W-:-:S05]  /*06b0*/  SEL R21, R14, 0x3, P1 ;  /* 0x000000030e157807 */ /* 0x000fca0000800000 */
[----:B------:R-:W-:-:S06]  /*06c0*/  IMAD.WIDE.U32 R18, R21, 0x4, R4 ;  /* 0x0000000415127825 */ /* 0x000fcc00078e0004 */
[----:B------:R-:W3:Y:S02]  /*06d0*/  LDG.E R18, desc[UR4][R18.64] ;  /* 0x0000000412127981 */ /* 0x000ee4000c1e1900 */
[----:B---3--:R-:W-:-:S04]  /*06e0*/  ISETP.GE.AND P1, PT, R11, R18, PT ;  /* 0x000000120b00720c */ /* 0x008fc80003f26270 */
[----:B------:R-:W-:-:S05]  /*06f0*/  SEL R23, R21, 0x4, P1 ;  /* 0x0000000415177807 */ /* 0x000fca0000800000 */
[----:B------:R-:W-:-:S06]  /*0700*/  IMAD.WIDE.U32 R20, R23, 0x4, R4 ;  /* 0x0000000417147825 */ /* 0x000fcc00078e0004 */
[----:B------:R-:W4:Y:S02]  /*0710*/  LDG.E R21, desc[UR4][R20.64] ;  /* 0x0000000414157981 */ /* 0x000f24000c1e1900 */
[----:B----4-:R-:W-:-:S04]  /*0720*/  ISETP.GE.AND P1, PT, R8, R21, PT ;  /* 0x000000150800720c */ /* 0x010fc80003f26270 */
[----:B------:R-:W-:-:S05]  /*0730*/  SEL R23, R23, 0x5, P1 ;  /* 0x0000000517177807 */ /* 0x000fca0000800000 */
[----:B0-----:R-:W-:-:S06]  /*0740*/  IMAD.WIDE.U32 R16, R23, 0x4, R4 ;  /* 0x0000000417107825 */ /* 0x001fcc00078e0004 */
        /* <DEDUP_REMOVED lines=53> */
[----:B--2---:R0:W-:Y:S04]  /*0aa0*/  @P0 STG.E desc[UR4][R2.64+0xc], R9 ;  /* 0x00000c0902000986 */ /* 0x0041e8000c101904 */
[----:B------:R1:W-:Y:S04]  /*0ab0*/  @P0 STG.E desc[UR4][R20.64], R0 ;  /* 0x0000000014000986 */ /* 0x0003e8000c101904 */
[----:B------:R-:W2:Y:S04]  /*0ac0*/  @P0 LDG.E R8, desc[UR4][R2.64+0x14] ;  /* 0x0000140402080981 */ /* 0x000ea8000c1e1900 */
[----:B------:R-:W2:Y:S04]  /*0ad0*/  @P0 LDG.E R11, desc[UR4][R2.64+0x10] ;  /* 0x00001004020b0981 */ /* 0x000ea8000c1e1900 */
[----:B------:R-:W3:Y:S04]  /*0ae0*/  @P0 LDG.E R13, desc[UR4][R2.64+0x18] ;  /* 0x00001804020d0981 */ /* 0x000ee8000c1e1900 */
[----:B------:R-:W4:Y:S04]  /*0af0*/  @P0 LDG.E R10, desc[UR4][R2.64+0x1c] ;  /* 0x00001c04020a0981 */ /* 0x000f28000c1e1900 */
        /* <DEDUP_REMOVED lines=11> */
[----:B0-----:R-:W-:-:S05]  /*0bb0*/  SEL R9, R19, 0x7, P1 ;  /* 0x0000000713097807 */ /* 0x001fca0000800000 */
[----:B------:R-:W-:-:S06]  /*0bc0*/  IMAD.WIDE.U32 R18, R9, 0x4, R4 ;  /* 0x0000000409127825 */ /* 0x000fcc00078e0004 */
[----:B------:R-:W5:Y:S02]  /*0bd0*/  LDG.E R18, desc[UR4][R18.64] ;  /* 0x0000000412127981 */ /* 0x000f64000c1e1900 */
[----:B-----5:R-:W-:-:S04]  /*0be0*/  ISETP.GE.AND P1, PT, R15, R18, PT ;  /* 0x000000120f00720c */ /* 0x020fc80003f26270 */
        /* <DEDUP_REMOVED lines=12> */
[----:B-1----:R-:W-:-:S03]  /*0cb0*/  IMAD.MOV.U32 R0, RZ, RZ, 0x6 ;  /* 0x00000006ff007424 */ /* 0x002fc600078e00ff */
[----:B------:R-:W3:Y:S04]  /*0cc0*/  @P0 LDG.E R10, desc[UR4][R2.64+0x1c] ;  /* 0x00001c04020a0981 */ /* 0x000ee8000c1e1900 */
[----:B------:R-:W4:Y:S04]  /*0cd0*/  @P0 LDG.E R15, desc[UR4][R2.64+0x20] ;  /* 0x00002004020f0981 */ /* 0x000f28000c1e1900 */
        /* <DEDUP_REMOVED lines=23> */
[----:B------:R-:W4:Y:S01]  /*0e50*/  @P0 LDG.E R12, desc[UR4][R2.64+0x24] ;  /* 0x00002404020c0981 */ /* 0x000f22000c1e1900 */
        /* <DEDUP_REMOVED lines=9> */
[----:B0-----:R-:W-:-:S04]  /*0ef0*/  SEL R7, R11, 0x9, P0 ;  /* 0x000000090b077807 */ /* 0x001fc80000000000 */
[----:B------:R-:W-:-:S13]  /*0f00*/  ISETP.NE.AND P0, PT, R7, 0x6, PT ;  /* 0x000000060700780c */ /* 0x000fda0003f05270 */
[----:B------:R-:W-:-:S05]  /*0f10*/  @P0 IMAD.WIDE.U32 R6, R7, 0x4, R4 ;  /* 0x0000000407060825 */ /* 0x000fca00078e0004 */
[----:B------:R-:W2:Y:S04]  /*0f20*/  @P0 LDG.E R11, desc[UR4][R6.64] ;  /* 0x00000004060b0981 */ /* 0x000ea8000c1e1900 */
[----:B--2---:R0:W-:Y:S04]  /*0f30*/  @P0 STG.E desc[UR4][R2.64+0x18], R11 ;  /* 0x0000180b02000986 */ /* 0x0041e8000c101904 */
[----:B------:R0:W-:Y:S04]  /*0f40*/  @P0 STG.E desc[UR4][R6.64], R13 ;  /* 0x0000000d06000986 */ /* 0x0001e8000c101904 */
[----:B------:R-:W2:Y:S04]  /*0f50*/  @P0 LDG.E R15, desc[UR4][R2.64+0x20] ;  /* 0x00002004020f0981 */ /* 0x000ea8000c1e1900 */
[----:B------:R-:W2:Y:S01]  /*0f60*/  @P0 LDG.E R10, desc[UR4][R2.64+0x1c] ;  /* 0x00001c04020a0981 */ /* 0x000ea2000c1e1900 */
[----:B------:R-:W-:-:S03]  /*0f70*/  IMAD.MOV.U32 R17, RZ, RZ, 0x8 ;  /* 0x00000008ff117424 */ /* 0x000fc600078e00ff */
[----:B------:R-:W3:Y:S01]  /*0f80*/  @P0 LDG.E R12, desc[UR4][R2.64+0x24] ;  /* 0x00002404020c0981 */ /* 0x000ee2000c1e1900 */
[----:B--2---:R-:W-:-:S04]  /*0f90*/  ISETP.GE.AND P1, PT, R15, R10, PT ;  /* 0x0000000a0f00720c */ /* 0x004fc80003f26270 */
[----:B------:R-:W-:-:S05]  /*0fa0*/  SEL R17, R17, 0x7, !P1 ;  /* 0x0000000711117807 */ /* 0x000fca0004800000 */
[----:B------:R-:W-:-:S06]  /*0fb0*/  IMAD.WIDE.U32 R8, R17, 0x4, R4 ;  /* 0x0000000411087825 */ /* 0x000fcc00078e0004 */
[----:B------:R-:W3:Y:S02]  /*0fc0*/  LDG.E R9, desc[UR4][R8.64] ;  /* 0x0000000408097981 */ /* 0x000ee4000c1e1900 */
[----:B---3--:R-:W-:-:S04]  /*0fd0*/  ISETP.GE.AND P0, PT, R12, R9, PT ;  /* 0x000000090c00720c */ /* 0x008fc80003f06270 */
[----:B------:R-:W-:-:S04]  /*0fe0*/  SEL R17, R17, 0x9, P0 ;  /* 0x0000000911117807 */ /* 0x000fc80000000000 */
[----:B------:R-:W-:-:S13]  /*0ff0*/  ISETP.NE.AND P0, PT, R17, 0x7, PT ;  /* 0x000000071100780c */ /* 0x000fda0003f05270 */
[----:B0-----:R-:W-:Y:S05]  /*1000*/  @!P0 BRA `(.L_x_0) ;  /* 0x0000000000188947 */ /* 0x001fea0003800000 */
[----:B------:R-:W-:-:S05]  /*1010*/  IMAD.WIDE.U32 R4, R17, 0x4, R4 ;  /* 0x0000000411047825 */ /* 0x000fca00078e0004 */
[----:B------:R-:W2:Y:S04]  /*1020*/  LDG.E R7, desc[UR4][R4.64] ;  /* 0x0000000404077981 */ /* 0x000ea8000c1e1900 */
[----:B--2---:R0:W-:Y:S04]  /*1030*/  STG.E desc[UR4][R2.64+0x1c], R7 ;  /* 0x00001c0702007986 */ /* 0x0041e8000c101904 */
[----:B------:R0:W-:Y:S04]  /*1040*/  STG.E desc[UR4][R4.64], R10 ;  /* 0x0000000a04007986 */ /* 0x0001e8000c101904 */
[----:B------:R0:W5:Y:S04]  /*1050*/  LDG.E R12, desc[UR4][R2.64+0x24] ;  /* 0x00002404020c7981 */ /* 0x000168000c1e1900 */
[----:B------:R0:W5:Y:S02]  /*1060*/  LDG.E R15, desc[UR4][R2.64+0x20] ;  /* 0x00002004020f7981 */ /* 0x000164000c1e1900 */
.L_x_0:
[----:B-----5:R-:W-:-:S13]  /*1070*/  ISETP.GE.AND P0, PT, R12, R15, PT ;  /* 0x0000000f0c00720c */ /* 0x020fda0003f06270 */
[----:B------:R-:W-:Y:S05]  /*1080*/  @P0 EXIT ;  /* 0x000000000000094d */ /* 0x000fea0003800000 */
[----:B------:R-:W-:Y:S04]  /*1090*/  STG.E desc[UR4][R2.64+0x20], R12 ;  /* 0x0000200c02007986 */ /* 0x000fe8000c101904 */
[----:B------:R-:W-:Y:S01]  /*10a0*/  STG.E desc[UR4][R2.64+0x24], R15 ;  /* 0x0000240f02007986 */ /* 0x000fe2000c101904 */
[----:B------:R-:W-:Y:S05]  /*10b0*/  EXIT ;  /* 0x000000000000794d */ /* 0x000fea0003800000 */
.L_x_1:
[----:B------:R-:W-:-:S00]  /*10c0*/  BRA `(.L_x_1) ;  /* 0xfffffffc00fc7947 */ /* 0x000fc0000383ffff */
[----:B------:R-:W-:-:S00]  /*10d0*/  NOP ;  /* 0x0000000000007918 */ /* 0x000fc00000000000 */
        /* <DEDUP_REMOVED lines=10> */
.L_x_2:


//--------------------- .nv.shared.reserved.0     --------------------------
	.section	.nv.shared.reserved.0,"aw",@nobits
	.weak		__nv_reservedSMEM_offset_0_alias
	.size		__nv_reservedSMEM_offset_0_alias, 0, 64
	.other		__nv_reservedSMEM_offset_0_alias,@"STO_CUDA_RESERVED_SHARED STV_DEFAULT"
__nv_reservedSMEM_offset_0_alias:
	.zero		0
	.zero		64


//--------------------- .nv.constant0._Z13selectionSortPi --------------------------
	.section	.nv.constant0._Z13selectionSortPi,"a",@progbits
	.sectionflags	@""
	.align	4
.nv.constant0._Z13selectionSortPi:
	.zero		904


//--------------------- SYMBOLS --------------------------

	.type		.nv.reservedSmem.offset0,@object
	.size		.nv.reservedSmem.offset0,0x4
